//
// Generated by NVIDIA NVVM Compiler
//
// Compiler Build ID: CL-36424714
// Cuda compilation tools, release 13.0, V13.0.88
// Based on NVVM 20.0.0
//

.version 9.0
.target sm_100
.address_size 64

	// .globl	_Z9FactorialPiPl

.visible .entry _Z9FactorialPiPl(
	.param .u64 .ptr .align 1 _Z9FactorialPiPl_param_0,
	.param .u64 .ptr .align 1 _Z9FactorialPiPl_param_1
)
{
	.reg .pred 	%p<3>;
	.reg .b32 	%r<7>;
	.reg .b64 	%rd<11>;

	ld.param.u64 	%rd5, [_Z9FactorialPiPl_param_0];
	ld.param.u64 	%rd6, [_Z9FactorialPiPl_param_1];
	cvta.to.global.u64 	%rd1, %rd5;
	cvta.to.global.u64 	%rd2, %rd6;
	mov.b64 	%rd7, 1;
	st.global.u64 	[%rd2], %rd7;
	ld.global.u32 	%r3, [%rd1];
	setp.lt.s32 	%p1, %r3, 1;
	@%p1 bra 	$L__BB0_3;
	mov.b32 	%r6, 1;
	mov.b64 	%rd10, 1;
$L__BB0_2:
	cvt.u64.u32 	%rd9, %r6;
	mul.lo.s64 	%rd10, %rd10, %rd9;
	st.global.u64 	[%rd2], %rd10;
	add.s32 	%r2, %r6, 1;
	ld.global.u32 	%r5, [%rd1];
	setp.lt.s32 	%p2, %r6, %r5;
	mov.u32 	%r6, %r2;
	@%p2 bra 	$L__BB0_2;
$L__BB0_3:
	ret;

}


// ===== COMPILED SASS (sm_100) =====

	.target	sm_100

	.elftype	@"ET_EXEC"


//--------------------- .note.nv.tkinfo           --------------------------
	.section	.note.nv.tkinfo,"",@"SHT_NOTE"
	.sectionflags	@"SHF_NOTE_NV_TKINFO"
	.tkinfo
        /*0018*/ 	.word	0x00000002
        /*0030*/ 	.string	""
        /*0030*/ 	.string	"ptxas"
        /*0030*/ 	.string	"Cuda compilation tools, release 13.0, V13.0.88"
        /*0030*/ 	.string	"Build cuda_13.0.r13.0/compiler.36424714_0"
        /*0030*/ 	.string	"-arch sm_100 -m 64 "



//--------------------- .note.nv.cuinfo           --------------------------
	.section	.note.nv.cuinfo,"",@"SHT_NOTE"
	.sectionflags	@"SHF_NOTE_NV_CUINFO"
        /*0018*/ 	.short	0x0002
        /*001a*/ 	.short	0x0064
        /*001c*/ 	.short	0x0082
	.zero		2


//--------------------- .nv.info                  --------------------------
	.section	.nv.info,"",@"SHT_CUDA_INFO"
	.align	4


	//----- nvinfo : EIATTR_REGCOUNT
	.align		4
        /*0000*/ 	.byte	0x04, 0x2f
        /*0002*/ 	.short	(.L_1 - .L_0)
	.align		4
.L_0:
        /*0004*/ 	.word	index@(_Z9FactorialPiPl)
        /*0008*/ 	.word	0x0000000a


	//----- nvinfo : EIATTR_FRAME_SIZE
	.align		4
.L_1:
        /*000c*/ 	.byte	0x04, 0x11
        /*000e*/ 	.short	(.L_3 - .L_2)
	.align		4
.L_2:
        /*0010*/ 	.word	index@(_Z9FactorialPiPl)
        /*0014*/ 	.word	0x00000000


	//----- nvinfo : EIATTR_MIN_STACK_SIZE
	.align		4
.L_3:
        /*0018*/ 	.byte	0x04, 0x12
        /*001a*/ 	.short	(.L_5 - .L_4)
	.align		4
.L_4:
        /*001c*/ 	.word	index@(_Z9FactorialPiPl)
        /*0020*/ 	.word	0x00000000
.L_5:


//--------------------- .nv.compat                --------------------------
	.section	.nv.compat,"",@"SHT_CUDA_COMPAT_INFO"
	.align	4
        /*0000*/ 	.byte	0x02, 0x09, 0x00, 0x00, 0x02, 0x02, 0x01, 0x00, 0x02, 0x05, 0x05, 0x00, 0x03, 0x07, 0x01, 0x01
        /*0010*/ 	.byte	0x02, 0x03, 0x00, 0x00, 0x02, 0x06, 0x01, 0x00, 0x04, 0x0b, 0x08, 0x00, 0x09, 0x00, 0x00, 0x00
        /*0020*/ 	.byte	0x00, 0x00, 0x00, 0x00


//--------------------- .nv.info._Z9FactorialPiPl --------------------------
	.section	.nv.info._Z9FactorialPiPl,"",@"SHT_CUDA_INFO"
	.sectionflags	@""
	.align	4


	//----- nvinfo : EIATTR_CUDA_API_VERSION
	.align		4
        /*0000*/ 	.byte	0x04, 0x37
        /*0002*/ 	.short	(.L_7 - .L_6)
.L_6:
        /*0004*/ 	.word	0x00000082


	//----- nvinfo : EIATTR_KPARAM_INFO
	.align		4
.L_7:
        /*0008*/ 	.byte	0x04, 0x17
        /*000a*/ 	.short	(.L_9 - .L_8)
.L_8:
        /*000c*/ 	.word	0x00000000
        /*0010*/ 	.short	0x0001
        /*0012*/ 	.short	0x0008
        /*0014*/ 	.byte	0x00, 0xf5, 0x21, 0x00


	//----- nvinfo : EIATTR_KPARAM_INFO
	.align		4
.L_9:
        /*0018*/ 	.byte	0x04, 0x17
        /*001a*/ 	.short	(.L_11 - .L_10)
.L_10:
        /*001c*/ 	.word	0x00000000
        /*0020*/ 	.short	0x0000
        /*0022*/ 	.short	0x0000
        /*0024*/ 	.byte	0x00, 0xf5, 0x21, 0x00


	//----- nvinfo : EIATTR_SPARSE_MMA_MASK
	.align		4
.L_11:
        /*0028*/ 	.byte	0x03, 0x50
        /*002a*/ 	.short	0x0000


	//----- nvinfo : EIATTR_MAXREG_COUNT
	.align		4
        /*002c*/ 	.byte	0x03, 0x1b
        /*002e*/ 	.short	0x00ff


	//----- nvinfo : EIATTR_MERCURY_ISA_VERSION
	.align		4
        /*0030*/ 	.byte	0x03, 0x5f
        /*0032*/ 	.short	0x0101


	//----- nvinfo : EIATTR_VRC_CTA_INIT_COUNT
	.align		4
        /*0034*/ 	.byte	0x02, 0x4a
	.zero		1
	.zero		1


	//----- nvinfo : EIATTR_EXIT_INSTR_OFFSETS
	.align		4
        /*0038*/ 	.byte	0x04, 0x1c
        /*003a*/ 	.short	(.L_13 - .L_12)


	//   ....[0]....
.L_12:
        /*003c*/ 	.word	0x00000090


	//   ....[1]....
        /*0040*/ 	.word	0x00000180


	//----- nvinfo : EIATTR_CBANK_PARAM_SIZE
	.align		4
.L_13:
        /*0044*/ 	.byte	0x03, 0x19
        /*0046*/ 	.short	0x0010


	//----- nvinfo : EIATTR_PARAM_CBANK
	.align		4
        /*0048*/ 	.byte	0x04, 0x0a
        /*004a*/ 	.short	(.L_15 - .L_14)
	.align		4
.L_14:
        /*004c*/ 	.word	index@(.nv.constant0._Z9FactorialPiPl)
        /*0050*/ 	.short	0x0380
        /*0052*/ 	.short	0x0010


	//----- nvinfo : EIATTR_SW_WAR
	.align		4
.L_15:
        /*0054*/ 	.byte	0x04, 0x36
        /*0056*/ 	.short	(.L_17 - .L_16)
.L_16:
        /*0058*/ 	.word	0x00000008
.L_17:


//--------------------- .nv.callgraph             --------------------------
	.section	.nv.callgraph,"",@"SHT_CUDA_CALLGRAPH"
	.align	4
	.sectionentsize	8
	.align		4
        /*0000*/ 	.word	0x00000000
	.align		4
        /*0004*/ 	.word	0xffffffff
	.align		4
        /*0008*/ 	.word	0x00000000
	.align		4
        /*000c*/ 	.word	0xfffffffe
	.align		4
        /*0010*/ 	.word	0x00000000
	.align		4
        /*0014*/ 	.word	0xfffffffd
	.align		4
        /*0018*/ 	.word	0x00000000
	.align		4
        /*001c*/ 	.word	0xfffffffc


//--------------------- .text._Z9FactorialPiPl    --------------------------
	.section	.text._Z9FactorialPiPl,"ax",@progbits
	.align	128
        .global         _Z9FactorialPiPl
        .type           _Z9FactorialPiPl,@function
        .size           _Z9FactorialPiPl,(.L_x_2 - _Z9FactorialPiPl)
        .other          _Z9FactorialPiPl,@"STO_CUDA_ENTRY STV_DEFAULT"
_Z9FactorialPiPl:
.text._Z9FactorialPiPl:
[----:B------:R-:W-:Y:S08]  /*0000*/  LDC R1, c[0x0][0x37c] ;  /* 0x0000df00ff017b82 */ /* 0x000ff00000000800 */
[----:B------:R-:W0:Y:S01]  /*0010*/  LDC.64 R2, c[0x0][0x388] ;  /* 0x0000e200ff027b82 */ /* 0x000e220000000a00 */
[----:B------:R-:W0:Y:S01]  /*0020*/  LDCU.64 UR8, c[0x0][0x358] ;  /* 0x00006b00ff0877ac */ /* 0x000e220008000a00 */
[----:B------:R-:W-:-:S02]  /*0030*/  HFMA2 R5, -RZ, RZ, 0, 0 ;  /* 0x00000000ff057431 */ /* 0x000fc400000001ff */
[----:B------:R-:W-:-:S04]  /*0040*/  IMAD.MOV.U32 R4, RZ, RZ, 0x1 ;  /* 0x00000001ff047424 */ /* 0x000fc800078e00ff */
[----:B------:R-:W1:Y:S01]  /*0050*/  LDC.64 R6, c[0x0][0x380] ;  /* 0x0000e000ff067b82 */ /* 0x000e620000000a00 */
[----:B0-----:R0:W-:Y:S04]  /*0060*/  STG.E.64 desc[UR8][R2.64], R4 ;  /* 0x0000000402007986 */ /* 0x0011e8000c101b08 */
[----:B-1----:R-:W2:Y:S02]  /*0070*/  LDG.E R0, desc[UR8][R6.64] ;  /* 0x0000000806007981 */ /* 0x002ea4000c1e1900 */
[----:B--2---:R-:W-:-:S13]  /*0080*/  ISETP.GE.AND P0, PT, R0, 0x1, PT ;  /* 0x000000010000780c */ /* 0x004fda0003f06270 */
[----:B0-----:R-:W-:Y:S05]  /*0090*/  @!P0 EXIT ;  /* 0x000000000000894d */ /* 0x001fea0003800000 */
[----:B------:R-:W-:Y:S01]  /*00a0*/  UMOV UR5, 0x1 ;  /* 0x0000000100057882 */ /* 0x000fe20000000000 */
[----:B------:R-:W-:Y:S01]  /*00b0*/  UMOV UR6, 0x1 ;  /* 0x0000000100067882 */ /* 0x000fe20000000000 */
[----:B------:R-:W-:-:S05]  /*00c0*/  UMOV UR4, URZ ;  /* 0x000000ff00047c82 */ /* 0x000fca0008000000 */
.L_x_0:
[----:B------:R-:W-:Y:S02]  /*00d0*/  UIMAD.WIDE.U32 UR6, UR6, UR5, URZ ;  /* 0x00000005060672a5 */ /* 0x000fe4000f8e00ff */
[----:B------:R-:W-:-:S04]  /*00e0*/  UIMAD UR4, UR4, UR5, URZ ;  /* 0x00000005040472a4 */ /* 0x000fc8000f8e02ff */
[----:B------:R-:W-:Y:S02]  /*00f0*/  UIADD3 UR4, UPT, UPT, UR7, UR4, URZ ;  /* 0x0000000407047290 */ /* 0x000fe4000fffe0ff */
[----:B------:R-:W-:Y:S01]  /*0100*/  MOV R5, UR7 ;  /* 0x0000000700057c02 */ /* 0x000fe20008000f00 */
[----:B------:R-:W-:-:S03]  /*0110*/  IMAD.U32 R4, RZ, RZ, UR6 ;  /* 0x00000006ff047e24 */ /* 0x000fc6000f8e00ff */
[----:B------:R-:W-:-:S05]  /*0120*/  IMAD.U32 R5, RZ, RZ, UR4 ;  /* 0x00000004ff057e24 */ /* 0x000fca000f8e00ff */
[----:B------:R0:W-:Y:S04]  /*0130*/  STG.E.64 desc[UR8][R2.64], R4 ;  /* 0x0000000402007986 */ /* 0x0001e8000c101b08 */
[----:B------:R-:W2:Y:S02]  /*0140*/  LDG.E R0, desc[UR8][R6.64] ;  /* 0x0000000806007981 */ /* 0x000ea4000c1e1900 */
[----:B--2---:R-:W-:Y:S01]  /*0150*/  ISETP.LE.AND P0, PT, R0, UR5, PT ;  /* 0x0000000500007c0c */ /* 0x004fe2000bf03270 */
[----:B------:R-:W-:-:S12]  /*0160*/  UIADD3 UR5, UPT, UPT, UR5, 0x1, URZ ;  /* 0x0000000105057890 */ /* 0x000fd8000fffe0ff */
[----:B0-----:R-:W-:Y:S05]  /*0170*/  @!P0 BRA `(.L_x_0) ;  /* 0xfffffffc00d48947 */ /* 0x001fea000383ffff */
[----:B------:R-:W-:Y:S05]  /*0180*/  EXIT ;  /* 0x000000000000794d */ /* 0x000fea0003800000 */
.L_x_1:
[----:B------:R-:W-:-:S00]  /*0190*/  BRA `(.L_x_1) ;  /* 0xfffffffc00fc7947 */ /* 0x000fc0000383ffff */
[----:B------:R-:W-:-:S00]  /*01a0*/  NOP ;  /* 0x0000000000007918 */ /* 0x000fc00000000000 */
        /* <DEDUP_REMOVED lines=13> */
.L_x_2:


//--------------------- .nv.shared.reserved.0     --------------------------
	.section	.nv.shared.reserved.0,"aw",@nobits
	.weak		__nv_reservedSMEM_offset_0_alias
	.size		__nv_reservedSMEM_offset_0_alias, 0, 64
	.other		__nv_reservedSMEM_offset_0_alias,@"STO_CUDA_RESERVED_SHARED STV_DEFAULT"
__nv_reservedSMEM_offset_0_alias:
	.zero		0
	.zero		64


//--------------------- .nv.constant0._Z9FactorialPiPl --------------------------
	.section	.nv.constant0._Z9FactorialPiPl,"a",@progbits
	.sectionflags	@""
	.align	4
.nv.constant0._Z9FactorialPiPl:
	.zero		912


//--------------------- SYMBOLS --------------------------

	.type		.nv.reservedSmem.offset0,@object
	.size		.nv.reservedSmem.offset0,0x4
